//
// Generated by NVIDIA NVVM Compiler
//
// Compiler Build ID: CL-36424714
// Cuda compilation tools, release 13.0, V13.0.88
// Based on NVVM 20.0.0
//

.version 9.0
.target sm_100
.address_size 64

	// .globl	_Z10blurKernelPhS_

.visible .entry _Z10blurKernelPhS_(
	.param .u64 .ptr .align 1 _Z10blurKernelPhS__param_0,
	.param .u64 .ptr .align 1 _Z10blurKernelPhS__param_1
)
{
	.reg .pred 	%p<25>;
	.reg .b16 	%rs<4>;
	.reg .b32 	%r<85>;
	.reg .b64 	%rd<31>;

	ld.param.u64 	%rd3, [_Z10blurKernelPhS__param_0];
	ld.param.u64 	%rd2, [_Z10blurKernelPhS__param_1];
	cvta.to.global.u64 	%rd1, %rd3;
	mov.u32 	%r43, %ctaid.x;
	mov.u32 	%r44, %ntid.x;
	mov.u32 	%r45, %tid.x;
	mad.lo.s32 	%r1, %r43, %r44, %r45;
	mov.u32 	%r46, %ctaid.y;
	mov.u32 	%r47, %ntid.y;
	mov.u32 	%r48, %tid.y;
	mad.lo.s32 	%r49, %r46, %r47, %r48;
	setp.gt.s32 	%p1, %r1, 11;
	setp.gt.u32 	%p2, %r49, 23;
	or.pred  	%p3, %p1, %p2;
	@%p3 bra 	$L__BB0_20;
	add.s32 	%r3, %r49, -1;
	setp.gt.u32 	%p4, %r3, 23;
	mul.lo.s32 	%r4, %r3, 12;
	add.s32 	%r5, %r1, -1;
	setp.gt.u32 	%p5, %r5, 11;
	mov.b32 	%r69, 0;
	or.pred  	%p6, %p4, %p5;
	mov.u32 	%r70, %r69;
	@%p6 bra 	$L__BB0_3;
	add.s32 	%r52, %r5, %r4;
	cvt.u64.u32 	%rd4, %r52;
	add.s64 	%rd5, %rd1, %rd4;
	ld.global.u8 	%r69, [%rd5];
	mov.b32 	%r70, 1;
$L__BB0_3:
	setp.gt.u32 	%p7, %r3, 23;
	setp.gt.u32 	%p8, %r1, 11;
	or.pred  	%p9, %p7, %p8;
	@%p9 bra 	$L__BB0_5;
	add.s32 	%r53, %r1, %r4;
	cvt.u64.u32 	%rd6, %r53;
	add.s64 	%rd7, %rd1, %rd6;
	ld.global.u8 	%r54, [%rd7];
	add.s32 	%r69, %r69, %r54;
	add.s32 	%r70, %r70, 1;
$L__BB0_5:
	setp.gt.u32 	%p10, %r3, 23;
	add.s32 	%r13, %r1, 1;
	setp.gt.u32 	%p11, %r13, 11;
	or.pred  	%p12, %p10, %p11;
	@%p12 bra 	$L__BB0_7;
	add.s32 	%r55, %r13, %r4;
	cvt.u64.u32 	%rd8, %r55;
	add.s64 	%rd9, %rd1, %rd8;
	ld.global.u8 	%r56, [%rd9];
	add.s32 	%r69, %r69, %r56;
	add.s32 	%r70, %r70, 1;
$L__BB0_7:
	setp.gt.u32 	%p13, %r5, 11;
	add.s32 	%r18, %r4, 12;
	@%p13 bra 	$L__BB0_9;
	add.s32 	%r57, %r5, %r18;
	cvt.u64.u32 	%rd10, %r57;
	add.s64 	%rd11, %rd1, %rd10;
	ld.global.u8 	%r58, [%rd11];
	add.s32 	%r69, %r69, %r58;
	add.s32 	%r70, %r70, 1;
$L__BB0_9:
	setp.gt.u32 	%p14, %r1, 11;
	@%p14 bra 	$L__BB0_11;
	add.s32 	%r59, %r1, %r18;
	cvt.u64.u32 	%rd12, %r59;
	add.s64 	%rd13, %rd1, %rd12;
	ld.global.u8 	%r60, [%rd13];
	add.s32 	%r69, %r69, %r60;
	add.s32 	%r70, %r70, 1;
$L__BB0_11:
	setp.gt.u32 	%p15, %r13, 11;
	@%p15 bra 	$L__BB0_13;
	add.s32 	%r61, %r13, %r18;
	cvt.u64.u32 	%rd14, %r61;
	add.s64 	%rd15, %rd1, %rd14;
	ld.global.u8 	%r62, [%rd15];
	add.s32 	%r69, %r69, %r62;
	add.s32 	%r70, %r70, 1;
$L__BB0_13:
	setp.gt.u32 	%p16, %r5, 11;
	setp.gt.u32 	%p17, %r49, 22;
	or.pred  	%p18, %p17, %p16;
	@%p18 bra 	$L__BB0_15;
	cvt.u64.u32 	%rd16, %r5;
	cvt.u64.u32 	%rd17, %r18;
	add.s64 	%rd18, %rd16, %rd17;
	add.s64 	%rd19, %rd1, %rd18;
	ld.global.u8 	%r63, [%rd19+12];
	add.s32 	%r69, %r69, %r63;
	add.s32 	%r70, %r70, 1;
$L__BB0_15:
	setp.gt.u32 	%p19, %r49, 22;
	setp.gt.u32 	%p20, %r1, 11;
	or.pred  	%p21, %p19, %p20;
	@%p21 bra 	$L__BB0_17;
	cvt.u64.u32 	%rd20, %r1;
	cvt.u64.u32 	%rd21, %r18;
	add.s64 	%rd22, %rd20, %rd21;
	add.s64 	%rd23, %rd1, %rd22;
	ld.global.u8 	%r64, [%rd23+12];
	add.s32 	%r69, %r69, %r64;
	add.s32 	%r70, %r70, 1;
$L__BB0_17:
	setp.gt.u32 	%p22, %r49, 22;
	setp.gt.u32 	%p23, %r13, 11;
	or.pred  	%p24, %p22, %p23;
	@%p24 bra 	$L__BB0_19;
	cvt.u64.u32 	%rd24, %r13;
	cvt.u64.u32 	%rd25, %r18;
	add.s64 	%rd26, %rd24, %rd25;
	add.s64 	%rd27, %rd1, %rd26;
	ld.global.u8 	%r65, [%rd27+12];
	add.s32 	%r69, %r69, %r65;
	add.s32 	%r70, %r70, 1;
$L__BB0_19:
	cvt.u16.u32 	%rs1, %r69;
	cvt.u16.u32 	%rs2, %r70;
	div.u16 	%rs3, %rs1, %rs2;
	add.s32 	%r66, %r18, %r1;
	cvt.s64.s32 	%rd28, %r66;
	cvta.to.global.u64 	%rd29, %rd2;
	add.s64 	%rd30, %rd29, %rd28;
	st.global.u8 	[%rd30], %rs3;
$L__BB0_20:
	ret;

}


// ===== COMPILED SASS (sm_100) =====

	.target	sm_100

	.elftype	@"ET_EXEC"


//--------------------- .note.nv.tkinfo           --------------------------
	.section	.note.nv.tkinfo,"",@"SHT_NOTE"
	.sectionflags	@"SHF_NOTE_NV_TKINFO"
	.tkinfo
        /*0018*/ 	.word	0x00000002
        /*0030*/ 	.string	""
        /*0030*/ 	.string	"ptxas"
        /*0030*/ 	.string	"Cuda compilation tools, release 13.0, V13.0.88"
        /*0030*/ 	.string	"Build cuda_13.0.r13.0/compiler.36424714_0"
        /*0030*/ 	.string	"-arch sm_100 -m 64 "



//--------------------- .note.nv.cuinfo           --------------------------
	.section	.note.nv.cuinfo,"",@"SHT_NOTE"
	.sectionflags	@"SHF_NOTE_NV_CUINFO"
        /*0018*/ 	.short	0x0002
        /*001a*/ 	.short	0x0064
        /*001c*/ 	.short	0x0082
	.zero		2


//--------------------- .nv.info                  --------------------------
	.section	.nv.info,"",@"SHT_CUDA_INFO"
	.align	4


	//----- nvinfo : EIATTR_REGCOUNT
	.align		4
        /*0000*/ 	.byte	0x04, 0x2f
        /*0002*/ 	.short	(.L_1 - .L_0)
	.align		4
.L_0:
        /*0004*/ 	.word	index@(_Z10blurKernelPhS_)
        /*0008*/ 	.word	0x0000001b


	//----- nvinfo : EIATTR_FRAME_SIZE
	.align		4
.L_1:
        /*000c*/ 	.byte	0x04, 0x11
        /*000e*/ 	.short	(.L_3 - .L_2)
	.align		4
.L_2:
        /*0010*/ 	.word	index@($__internal_0_$__cuda_sm20_div_u16)
        /*0014*/ 	.word	0x00000000


	//----- nvinfo : EIATTR_FRAME_SIZE
	.align		4
.L_3:
        /*0018*/ 	.byte	0x04, 0x11
        /*001a*/ 	.short	(.L_5 - .L_4)
	.align		4
.L_4:
        /*001c*/ 	.word	index@(_Z10blurKernelPhS_)
        /*0020*/ 	.word	0x00000000


	//----- nvinfo : EIATTR_MIN_STACK_SIZE
	.align		4
.L_5:
        /*0024*/ 	.byte	0x04, 0x12
        /*0026*/ 	.short	(.L_7 - .L_6)
	.align		4
.L_6:
        /*0028*/ 	.word	index@(_Z10blurKernelPhS_)
        /*002c*/ 	.word	0x00000000
.L_7:


//--------------------- .nv.compat                --------------------------
	.section	.nv.compat,"",@"SHT_CUDA_COMPAT_INFO"
	.align	4
        /*0000*/ 	.byte	0x02, 0x09, 0x00, 0x00, 0x02, 0x02, 0x01, 0x00, 0x02, 0x05, 0x05, 0x00, 0x03, 0x07, 0x01, 0x01
        /*0010*/ 	.byte	0x02, 0x03, 0x00, 0x00, 0x02, 0x06, 0x01, 0x00, 0x04, 0x0b, 0x08, 0x00, 0x01, 0x00, 0x00, 0x00
        /*0020*/ 	.byte	0x00, 0x00, 0x00, 0x00


//--------------------- .nv.info._Z10blurKernelPhS_ --------------------------
	.section	.nv.info._Z10blurKernelPhS_,"",@"SHT_CUDA_INFO"
	.sectionflags	@""
	.align	4


	//----- nvinfo : EIATTR_CUDA_API_VERSION
	.align		4
        /*0000*/ 	.byte	0x04, 0x37
        /*0002*/ 	.short	(.L_9 - .L_8)
.L_8:
        /*0004*/ 	.word	0x00000082


	//----- nvinfo : EIATTR_KPARAM_INFO
	.align		4
.L_9:
        /*0008*/ 	.byte	0x04, 0x17
        /*000a*/ 	.short	(.L_11 - .L_10)
.L_10:
        /*000c*/ 	.word	0x00000000
        /*0010*/ 	.short	0x0001
        /*0012*/ 	.short	0x0008
        /*0014*/ 	.byte	0x00, 0xf5, 0x21, 0x00


	//----- nvinfo : EIATTR_KPARAM_INFO
	.align		4
.L_11:
        /*0018*/ 	.byte	0x04, 0x17
        /*001a*/ 	.short	(.L_13 - .L_12)
.L_12:
        /*001c*/ 	.word	0x00000000
        /*0020*/ 	.short	0x0000
        /*0022*/ 	.short	0x0000
        /*0024*/ 	.byte	0x00, 0xf5, 0x21, 0x00


	//----- nvinfo : EIATTR_SPARSE_MMA_MASK
	.align		4
.L_13:
        /*0028*/ 	.byte	0x03, 0x50
        /*002a*/ 	.short	0x0000


	//----- nvinfo : EIATTR_MAXREG_COUNT
	.align		4
        /*002c*/ 	.byte	0x03, 0x1b
        /*002e*/ 	.short	0x00ff


	//----- nvinfo : EIATTR_MERCURY_ISA_VERSION
	.align		4
        /*0030*/ 	.byte	0x03, 0x5f
        /*0032*/ 	.short	0x0101


	//----- nvinfo : EIATTR_VRC_CTA_INIT_COUNT
	.align		4
        /*0034*/ 	.byte	0x02, 0x4a
	.zero		1
	.zero		1


	//----- nvinfo : EIATTR_EXIT_INSTR_OFFSETS
	.align		4
        /*0038*/ 	.byte	0x04, 0x1c
        /*003a*/ 	.short	(.L_15 - .L_14)


	//   ....[0]....
.L_14:
        /*003c*/ 	.word	0x000000b0


	//   ....[1]....
        /*0040*/ 	.word	0x00000670


	//----- nvinfo : EIATTR_CRS_STACK_SIZE
	.align		4
.L_15:
        /*0044*/ 	.byte	0x04, 0x1e
        /*0046*/ 	.short	(.L_17 - .L_16)
.L_16:
        /*0048*/ 	.word	0x00000000


	//----- nvinfo : EIATTR_CBANK_PARAM_SIZE
	.align		4
.L_17:
        /*004c*/ 	.byte	0x03, 0x19
        /*004e*/ 	.short	0x0010


	//----- nvinfo : EIATTR_PARAM_CBANK
	.align		4
        /*0050*/ 	.byte	0x04, 0x0a
        /*0052*/ 	.short	(.L_19 - .L_18)
	.align		4
.L_18:
        /*0054*/ 	.word	index@(.nv.constant0._Z10blurKernelPhS_)
        /*0058*/ 	.short	0x0380
        /*005a*/ 	.short	0x0010


	//----- nvinfo : EIATTR_SW_WAR
	.align		4
.L_19:
        /*005c*/ 	.byte	0x04, 0x36
        /*005e*/ 	.short	(.L_21 - .L_20)
.L_20:
        /*0060*/ 	.word	0x00000008
.L_21:


//--------------------- .nv.callgraph             --------------------------
	.section	.nv.callgraph,"",@"SHT_CUDA_CALLGRAPH"
	.align	4
	.sectionentsize	8
	.align		4
        /*0000*/ 	.word	0x00000000
	.align		4
        /*0004*/ 	.word	0xffffffff
	.align		4
        /*0008*/ 	.word	0x00000000
	.align		4
        /*000c*/ 	.word	0xfffffffe
	.align		4
        /*0010*/ 	.word	0x00000000
	.align		4
        /*0014*/ 	.word	0xfffffffd
	.align		4
        /*0018*/ 	.word	0x00000000
	.align		4
        /*001c*/ 	.word	0xfffffffc


//--------------------- .text._Z10blurKernelPhS_  --------------------------
	.section	.text._Z10blurKernelPhS_,"ax",@progbits
	.align	128
        .global         _Z10blurKernelPhS_
        .type           _Z10blurKernelPhS_,@function
        .size           _Z10blurKernelPhS_,(.L_x_1 - _Z10blurKernelPhS_)
        .other          _Z10blurKernelPhS_,@"STO_CUDA_ENTRY STV_DEFAULT"
_Z10blurKernelPhS_:
.text._Z10blurKernelPhS_:
[----:B------:R-:W-:Y:S01]  /*0000*/  LDC R1, c[0x0][0x37c] ;  /* 0x0000df00ff017b82 */ /* 0x000fe20000000800 */
[----:B------:R-:W0:Y:S07]  /*0010*/  S2R R3, SR_TID.Y ;  /* 0x0000000000037919 */ /* 0x000e2e0000002200 */
[----:B------:R-:W1:Y:S01]  /*0020*/  LDC R21, c[0x0][0x360] ;  /* 0x0000d800ff157b82 */ /* 0x000e620000000800 */
[----:B------:R-:W1:Y:S07]  /*0030*/  S2R R0, SR_TID.X ;  /* 0x0000000000007919 */ /* 0x000e6e0000002100 */
[----:B------:R-:W0:Y:S08]  /*0040*/  S2UR UR5, SR_CTAID.Y ;  /* 0x00000000000579c3 */ /* 0x000e300000002600 */
[----:B------:R-:W0:Y:S08]  /*0050*/  LDC R20, c[0x0][0x364] ;  /* 0x0000d900ff147b82 */ /* 0x000e300000000800 */
[----:B------:R-:W1:Y:S01]  /*0060*/  S2UR UR4, SR_CTAID.X ;  /* 0x00000000000479c3 */ /* 0x000e620000002500 */
[----:B0-----:R-:W-:-:S05]  /*0070*/  IMAD R20, R20, UR5, R3 ;  /* 0x0000000514147c24 */ /* 0x001fca000f8e0203 */
[----:B------:R-:W-:Y:S01]  /*0080*/  ISETP.GT.U32.AND P0, PT, R20, 0x17, PT ;  /* 0x000000171400780c */ /* 0x000fe20003f04070 */
[----:B-1----:R-:W-:-:S05]  /*0090*/  IMAD R21, R21, UR4, R0 ;  /* 0x0000000415157c24 */ /* 0x002fca000f8e0200 */
[----:B------:R-:W-:-:S13]  /*00a0*/  ISETP.GT.OR P0, PT, R21, 0xb, P0 ;  /* 0x0000000b1500780c */ /* 0x000fda0000704670 */
[----:B------:R-:W-:Y:S05]  /*00b0*/  @P0 EXIT ;  /* 0x000000000000094d */ /* 0x000fea0003800000 */
[C---:B------:R-:W-:Y:S01]  /*00c0*/  VIADD R17, R21.reuse, 0xffffffff ;  /* 0xffffffff15117836 */ /* 0x040fe20000000000 */
[C---:B------:R-:W-:Y:S01]  /*00d0*/  ISETP.GT.U32.AND P1, PT, R21.reuse, 0xb, PT ;  /* 0x0000000b1500780c */ /* 0x040fe20003f24070 */
[----:B------:R-:W-:Y:S01]  /*00e0*/  IMAD.MOV.U32 R3, RZ, RZ, 0xc ;  /* 0x0000000cff037424 */ /* 0x000fe200078e00ff */
[----:B------:R-:W0:Y:S01]  /*00f0*/  LDCU.64 UR4, c[0x0][0x358] ;  /* 0x00006b00ff0477ac */ /* 0x000e220008000a00 */
[----:B------:R-:W-:Y:S01]  /*0100*/  VIADD R23, R21, 0x1 ;  /* 0x0000000115177836 */ /* 0x000fe20000000000 */
[----:B------:R-:W-:Y:S01]  /*0110*/  ISETP.GT.U32.AND P0, PT, R17, 0xb, PT ;  /* 0x0000000b1100780c */ /* 0x000fe20003f04070 */
[C---:B------:R-:W-:Y:S01]  /*0120*/  IMAD R14, R20.reuse, R3, -0xc ;  /* 0xfffffff4140e7424 */ /* 0x040fe200078e0203 */
[C---:B------:R-:W-:Y:S01]  /*0130*/  ISETP.GT.U32.OR P2, PT, R20.reuse, 0x16, P1 ;  /* 0x000000161400780c */ /* 0x040fe20000f44470 */
[C---:B------:R-:W-:Y:S01]  /*0140*/  VIADD R12, R20.reuse, 0xffffffff ;  /* 0xffffffff140c7836 */ /* 0x040fe20000000000 */
[----:B------:R-:W-:Y:S01]  /*0150*/  ISETP.GT.U32.OR P5, PT, R20, 0x16, P0 ;  /* 0x000000161400780c */ /* 0x000fe200007a4470 */
[----:B------:R-:W-:Y:S01]  /*0160*/  VIADD R0, R14, 0xc ;  /* 0x0000000c0e007836 */ /* 0x000fe20000000000 */
[----:B------:R-:W-:-:S03]  /*0170*/  P2R R22, PR, RZ, 0x4 ;  /* 0x00000004ff167803 */ /* 0x000fc60000000000 */
[----:B------:R-:W-:-:S06]  /*0180*/  @!P1 IMAD.IADD R19, R21, 0x1, R0 ;  /* 0x0000000115139824 */ /* 0x000fcc00078e0200 */
[----:B------:R-:W1:Y:S08]  /*0190*/  @!P2 LDC.64 R6, c[0x0][0x380] ;  /* 0x0000e000ff06ab82 */ /* 0x000e700000000a00 */
[----:B------:R-:W2:Y:S02]  /*01a0*/  @!P5 LDC.64 R4, c[0x0][0x380] ;  /* 0x0000e000ff04db82 */ /* 0x000ea40000000a00 */
[----:B--2---:R-:W-:-:S04]  /*01b0*/  @!P5 IADD3 R2, P3, P4, R17, R4, R0 ;  /* 0x000000041102d210 */ /* 0x004fc80007c7e000 */
[----:B------:R-:W-:Y:S02]  /*01c0*/  @!P5 IADD3.X R3, PT, PT, RZ, R5, RZ, P3, P4 ;  /* 0x00000005ff03d210 */ /* 0x000fe40001fe84ff */
[----:B-1----:R-:W-:Y:S02]  /*01d0*/  @!P2 IADD3 R4, P4, P5, R21, R6, R0 ;  /* 0x000000061504a210 */ /* 0x002fe40007d9e000 */
[----:B------:R-:W-:Y:S02]  /*01e0*/  ISETP.GT.U32.AND P3, PT, R23, 0xb, PT ;  /* 0x0000000b1700780c */ /* 0x000fe40003f64070 */
[----:B------:R-:W-:Y:S02]  /*01f0*/  @!P2 IADD3.X R5, PT, PT, RZ, R7, RZ, P4, P5 ;  /* 0x00000007ff05a210 */ /* 0x000fe400027ea4ff */
[----:B------:R-:W-:Y:S02]  /*0200*/  ISETP.GT.U32.OR P4, PT, R20, 0x16, P3 ;  /* 0x000000161400780c */ /* 0x000fe40001f84470 */
[----:B------:R-:W-:-:S02]  /*0210*/  ISETP.GT.U32.OR P2, PT, R12, 0x17, P0 ;  /* 0x000000170c00780c */ /* 0x000fc40000744470 */
[----:B------:R-:W-:-:S09]  /*0220*/  P2R R24, PR, RZ, 0x10 ;  /* 0x00000010ff187803 */ /* 0x000fd20000000000 */
[----:B------:R-:W1:Y:S02]  /*0230*/  @!P4 LDC.64 R6, c[0x0][0x380] ;  /* 0x0000e000ff06cb82 */ /* 0x000e640000000a00 */
[----:B------:R-:W-:Y:S02]  /*0240*/  @!P2 IMAD.IADD R11, R14, 0x1, R17 ;  /* 0x000000010e0ba824 */ /* 0x000fe400078e0211 */
[----:B------:R-:W-:-:S04]  /*0250*/  @!P0 IMAD.IADD R17, R17, 0x1, R0 ;  /* 0x0000000111118824 */ /* 0x000fc800078e0200 */
[----:B------:R-:W2:Y:S01]  /*0260*/  @!P2 LDC.64 R8, c[0x0][0x380] ;  /* 0x0000e000ff08ab82 */ /* 0x000ea20000000a00 */
[----:B-1----:R-:W-:-:S04]  /*0270*/  @!P4 IADD3 R6, P6, P5, R23, R6, R0 ;  /* 0x000000061706c210 */ /* 0x002fc80007dde000 */
[----:B------:R-:W-:Y:S02]  /*0280*/  @!P4 IADD3.X R7, PT, PT, RZ, R7, RZ, P6, P5 ;  /* 0x00000007ff07c210 */ /* 0x000fe400037ea4ff */
[----:B--2---:R-:W-:-:S05]  /*0290*/  @!P2 IADD3 R8, P5, PT, R11, R8, RZ ;  /* 0x000000080b08a210 */ /* 0x004fca0007fbe0ff */
[----:B------:R-:W-:Y:S01]  /*02a0*/  @!P2 IMAD.X R9, RZ, RZ, R9, P5 ;  /* 0x000000ffff09a224 */ /* 0x000fe200028e0609 */
[----:B------:R-:W-:-:S13]  /*02b0*/  ISETP.GT.U32.OR P5, PT, R12, 0x17, P1 ;  /* 0x000000170c00780c */ /* 0x000fda0000fa4470 */
[----:B------:R-:W1:Y:S01]  /*02c0*/  @!P5 LDC.64 R10, c[0x0][0x380] ;  /* 0x0000e000ff0adb82 */ /* 0x000e620000000a00 */
[----:B------:R-:W-:-:S05]  /*02d0*/  @!P5 IMAD.IADD R13, R21, 0x1, R14 ;  /* 0x00000001150dd824 */ /* 0x000fca00078e020e */
[----:B-1----:R-:W-:-:S04]  /*02e0*/  @!P5 IADD3 R10, P6, PT, R13, R10, RZ ;  /* 0x0000000a0d0ad210 */ /* 0x002fc80007fde0ff */
[----:B------:R-:W-:Y:S02]  /*02f0*/  @!P5 IADD3.X R11, PT, PT, RZ, R11, RZ, P6, !PT ;  /* 0x0000000bff0bd210 */ /* 0x000fe400037fe4ff */
[----:B------:R-:W-:-:S04]  /*0300*/  ISETP.GT.U32.OR P6, PT, R12, 0x17, P3 ;  /* 0x000000170c00780c */ /* 0x000fc80001fc4470 */
[----:B0-----:R-:W2:Y:S09]  /*0310*/  @!P5 LDG.E.U8 R11, desc[UR4][R10.64] ;  /* 0x000000040a0bd981 */ /* 0x001eb2000c1e1100 */
[----:B------:R-:W0:Y:S01]  /*0320*/  @!P6 LDC.64 R12, c[0x0][0x380] ;  /* 0x0000e000ff0ceb82 */ /* 0x000e220000000a00 */
[----:B------:R-:W-:Y:S01]  /*0330*/  @!P6 IMAD.IADD R15, R14, 0x1, R23 ;  /* 0x000000010e0fe824 */ /* 0x000fe200078e0217 */
[----:B------:R-:W-:-:S04]  /*0340*/  @!P3 IADD3 R23, PT, PT, R23, R0, RZ ;  /* 0x000000001717b210 */ /* 0x000fc80007ffe0ff */
[----:B0-----:R-:W-:Y:S02]  /*0350*/  @!P6 IADD3 R12, P4, PT, R15, R12, RZ ;  /* 0x0000000c0f0ce210 */ /* 0x001fe40007f9e0ff */
[----:B------:R-:W0:Y:S03]  /*0360*/  @!P0 LDC.64 R14, c[0x0][0x380] ;  /* 0x0000e000ff0e8b82 */ /* 0x000e260000000a00 */
[----:B------:R-:W-:-:S06]  /*0370*/  @!P6 IMAD.X R13, RZ, RZ, R13, P4 ;  /* 0x000000ffff0de224 */ /* 0x000fcc00020e060d */
[----:B------:R-:W3:Y:S01]  /*0380*/  @!P6 LDG.E.U8 R13, desc[UR4][R12.64] ;  /* 0x000000040c0de981 */ /* 0x000ee2000c1e1100 */
[----:B0-----:R-:W-:Y:S02]  /*0390*/  @!P0 IADD3 R14, P4, PT, R17, R14, RZ ;  /* 0x0000000e110e8210 */ /* 0x001fe40007f9e0ff */
[----:B------:R-:W0:Y:S03]  /*03a0*/  @!P1 LDC.64 R16, c[0x0][0x380] ;  /* 0x0000e000ff109b82 */ /* 0x000e260000000a00 */
[----:B------:R-:W-:-:S06]  /*03b0*/  @!P0 IMAD.X R15, RZ, RZ, R15, P4 ;  /* 0x000000ffff0f8224 */ /* 0x000fcc00020e060f */
[----:B------:R-:W4:Y:S01]  /*03c0*/  @!P0 LDG.E.U8 R15, desc[UR4][R14.64] ;  /* 0x000000040e0f8981 */ /* 0x000f22000c1e1100 */
[----:B0-----:R-:W-:Y:S02]  /*03d0*/  @!P1 IADD3 R16, P4, PT, R19, R16, RZ ;  /* 0x0000001013109210 */ /* 0x001fe40007f9e0ff */
[----:B------:R-:W0:Y:S03]  /*03e0*/  @!P3 LDC.64 R18, c[0x0][0x380] ;  /* 0x0000e000ff12bb82 */ /* 0x000e260000000a00 */
[----:B------:R-:W-:-:S06]  /*03f0*/  @!P1 IMAD.X R17, RZ, RZ, R17, P4 ;  /* 0x000000ffff119224 */ /* 0x000fcc00020e0611 */
[----:B------:R-:W5:Y:S01]  /*0400*/  @!P1 LDG.E.U8 R17, desc[UR4][R16.64] ;  /* 0x0000000410119981 */ /* 0x000f62000c1e1100 */
[----:B0-----:R-:W-:Y:S01]  /*0410*/  @!P3 IADD3 R18, P4, PT, R23, R18, RZ ;  /* 0x000000121712b210 */ /* 0x001fe20007f9e0ff */
[----:B------:R-:W-:-:S04]  /*0420*/  IMAD.MOV.U32 R23, RZ, RZ, RZ ;  /* 0x000000ffff177224 */ /* 0x000fc800078e00ff */
[----:B------:R-:W-:Y:S01]  /*0430*/  @!P3 IMAD.X R19, RZ, RZ, R19, P4 ;  /* 0x000000ffff13b224 */ /* 0x000fe200020e0613 */
[----:B------:R-:W-:Y:S01]  /*0440*/  ISETP.NE.AND P4, PT, R24, RZ, PT ;  /* 0x000000ff1800720c */ /* 0x000fe20003f85270 */
[----:B------:R-:W-:Y:S02]  /*0450*/  IMAD.MOV.U32 R24, RZ, RZ, RZ ;  /* 0x000000ffff187224 */ /* 0x000fe400078e00ff */
[----:B------:R-:W-:Y:S02]  /*0460*/  @!P2 IMAD.MOV.U32 R23, RZ, RZ, 0x1 ;  /* 0x00000001ff17a424 */ /* 0x000fe400078e00ff */
[----:B------:R-:W5:Y:S04]  /*0470*/  @!P3 LDG.E.U8 R19, desc[UR4][R18.64] ;  /* 0x000000041213b981 */ /* 0x000f68000c1e1100 */
[----:B------:R-:W2:Y:S01]  /*0480*/  @!P2 LDG.E.U8 R24, desc[UR4][R8.64] ;  /* 0x000000040818a981 */ /* 0x000ea2000c1e1100 */
[----:B------:R-:W-:Y:S01]  /*0490*/  @!P5 VIADD R23, R23, 0x1 ;  /* 0x000000011717d836 */ /* 0x000fe20000000000 */
[----:B------:R-:W-:-:S02]  /*04a0*/  ISETP.NE.AND P2, PT, R22, RZ, PT ;  /* 0x000000ff1600720c */ /* 0x000fc40003f45270 */
[----:B------:R-:W5:Y:S11]  /*04b0*/  @!P4 LDG.E.U8 R7, desc[UR4][R6.64+0xc] ;  /* 0x00000c040607c981 */ /* 0x000f76000c1e1100 */
[----:B------:R-:W5:Y:S01]  /*04c0*/  @!P2 LDG.E.U8 R5, desc[UR4][R4.64+0xc] ;  /* 0x00000c040405a981 */ /* 0x000f62000c1e1100 */
[----:B--2---:R-:W-:Y:S01]  /*04d0*/  @!P5 IMAD.IADD R24, R24, 0x1, R11 ;  /* 0x000000011818d824 */ /* 0x004fe200078e020b */
[----:B------:R-:W-:-:S13]  /*04e0*/  ISETP.GT.U32.OR P5, PT, R20, 0x16, P0 ;  /* 0x000000161400780c */ /* 0x000fda00007a4470 */
[----:B------:R-:W2:Y:S01]  /*04f0*/  @!P5 LDG.E.U8 R3, desc[UR4][R2.64+0xc] ;  /* 0x00000c040203d981 */ /* 0x000ea2000c1e1100 */
[----:B---3--:R-:W-:Y:S01]  /*0500*/  @!P6 IADD3 R24, PT, PT, R24, R13, RZ ;  /* 0x0000000d1818e210 */ /* 0x008fe20007ffe0ff */
[----:B------:R-:W-:-:S04]  /*0510*/  @!P6 VIADD R23, R23, 0x1 ;  /* 0x000000011717e836 */ /* 0x000fc80000000000 */
[----:B----4-:R-:W-:Y:S02]  /*0520*/  @!P0 IMAD.IADD R24, R24, 0x1, R15 ;  /* 0x0000000118188824 */ /* 0x010fe400078e020f */
[----:B------:R-:W-:Y:S02]  /*0530*/  @!P0 VIADD R23, R23, 0x1 ;  /* 0x0000000117178836 */ /* 0x000fe40000000000 */
[----:B-----5:R-:W-:Y:S02]  /*0540*/  @!P1 IMAD.IADD R24, R24, 0x1, R17 ;  /* 0x0000000118189824 */ /* 0x020fe400078e0211 */
[----:B------:R-:W-:-:S03]  /*0550*/  @!P1 VIADD R23, R23, 0x1 ;  /* 0x0000000117179836 */ /* 0x000fc60000000000 */
[----:B------:R-:W-:Y:S01]  /*0560*/  @!P3 IADD3 R24, PT, PT, R24, R19, RZ ;  /* 0x000000131818b210 */ /* 0x000fe20007ffe0ff */
[----:B------:R-:W-:-:S04]  /*0570*/  @!P3 VIADD R23, R23, 0x1 ;  /* 0x000000011717b836 */ /* 0x000fc80000000000 */
[----:B------:R-:W-:-:S04]  /*0580*/  @!P5 VIADD R23, R23, 0x1 ;  /* 0x000000011717d836 */ /* 0x000fc80000000000 */
[----:B------:R-:W-:-:S04]  /*0590*/  @!P2 VIADD R23, R23, 0x1 ;  /* 0x000000011717a836 */ /* 0x000fc80000000000 */
[----:B------:R-:W-:-:S05]  /*05a0*/  @!P4 VIADD R23, R23, 0x1 ;  /* 0x000000011717c836 */ /* 0x000fca0000000000 */
[----:B------:R-:W-:Y:S01]  /*05b0*/  LOP3.LUT R23, R23, 0xffff, RZ, 0xc0, !PT ;  /* 0x0000ffff17177812 */ /* 0x000fe200078ec0ff */
[----:B--2---:R-:W-:-:S04]  /*05c0*/  @!P5 IMAD.IADD R24, R24, 0x1, R3 ;  /* 0x000000011818d824 */ /* 0x004fc800078e0203 */
[----:B------:R-:W-:-:S04]  /*05d0*/  @!P2 IMAD.IADD R24, R24, 0x1, R5 ;  /* 0x000000011818a824 */ /* 0x000fc800078e0205 */
[----:B------:R-:W-:-:S05]  /*05e0*/  @!P4 IMAD.IADD R24, R24, 0x1, R7 ;  /* 0x000000011818c824 */ /* 0x000fca00078e0207 */
[----:B------:R-:W-:Y:S02]  /*05f0*/  LOP3.LUT R24, R24, 0xffff, RZ, 0xc0, !PT ;  /* 0x0000ffff18187812 */ /* 0x000fe400078ec0ff */
[----:B------:R-:W-:-:S07]  /*0600*/  MOV R6, 0x620 ;  /* 0x0000062000067802 */ /* 0x000fce0000000f00 */
[----:B------:R-:W-:Y:S05]  /*0610*/  CALL.REL.NOINC `($__internal_0_$__cuda_sm20_div_u16) ;  /* 0x0000000000187944 */ /* 0x000fea0003c00000 */
[----:B------:R-:W0:Y:S01]  /*0620*/  LDCU.64 UR6, c[0x0][0x388] ;  /* 0x00007100ff0677ac */ /* 0x000e220008000a00 */
[----:B------:R-:W-:-:S04]  /*0630*/  IADD3 R0, PT, PT, R21, R0, RZ ;  /* 0x0000000015007210 */ /* 0x000fc80007ffe0ff */
[----:B0-----:R-:W-:-:S04]  /*0640*/  IADD3 R2, P0, PT, R0, UR6, RZ ;  /* 0x0000000600027c10 */ /* 0x001fc8000ff1e0ff */
[----:B------:R-:W-:-:S05]  /*0650*/  LEA.HI.X.SX32 R3, R0, UR7, 0x1, P0 ;  /* 0x0000000700037c11 */ /* 0x000fca00080f0eff */
[----:B------:R-:W-:Y:S01]  /*0660*/  STG.E.U8 desc[UR4][R2.64], R7 ;  /* 0x0000000702007986 */ /* 0x000fe2000c101104 */
[----:B------:R-:W-:Y:S05]  /*0670*/  EXIT ;  /* 0x000000000000794d */ /* 0x000fea0003800000 */
        .weak           $__internal_0_$__cuda_sm20_div_u16
        .type           $__internal_0_$__cuda_sm20_div_u16,@function
        .size           $__internal_0_$__cuda_sm20_div_u16,(.L_x_1 - $__internal_0_$__cuda_sm20_div_u16)
$__internal_0_$__cuda_sm20_div_u16:
[----:B------:R-:W0:Y:S01]  /*0680*/  I2F.U16 R2, R23 ;  /* 0x0000001700027306 */ /* 0x000e220000101000 */
[----:B------:R-:W-:Y:S01]  /*0690*/  IMAD.MOV.U32 R3, RZ, RZ, 0x4b800000 ;  /* 0x4b800000ff037424 */ /* 0x000fe200078e00ff */
[C---:B0-----:R-:W-:Y:S02]  /*06a0*/  FSETP.GEU.AND P1, PT, |R2|.reuse, 1.175494350822287508e-38, PT ;  /* 0x008000000200780b */ /* 0x041fe40003f2e200 */
[----:B------:R-:W-:Y:S02]  /*06b0*/  FSETP.GT.AND P0, PT, |R2|, 8.50705917302346158658e+37, PT ;  /* 0x7e8000000200780b */ /* 0x000fe40003f04200 */
[----:B------:R-:W-:-:S04]  /*06c0*/  FSEL R3, R3, 1, !P1 ;  /* 0x3f80000003037808 */ /* 0x000fc80004800000 */
[----:B------:R-:W-:Y:S02]  /*06d0*/  FSEL R3, R3, 0.25, !P0 ;  /* 0x3e80000003037808 */ /* 0x000fe40004000000 */
[----:B------:R-:W-:-:S03]  /*06e0*/  ISETP.NE.U32.AND P0, PT, R23, RZ, PT ;  /* 0x000000ff1700720c */ /* 0x000fc60003f05070 */
[----:B------:R-:W-:Y:S01]  /*06f0*/  FMUL R4, R2, R3 ;  /* 0x0000000302047220 */ /* 0x000fe20000400000 */
[----:B------:R-:W-:-:S04]  /*0700*/  LOP3.LUT R2, R24, 0xffff, RZ, 0xc0, !PT ;  /* 0x0000ffff18027812 */ /* 0x000fc800078ec0ff */
[----:B------:R-:W-:Y:S01]  /*0710*/  I2FP.F32.U32.RZ R2, R2 ;  /* 0x0000000200027245 */ /* 0x000fe2000020d000 */
[----:B------:R-:W0:Y:S02]  /*0720*/  MUFU.RCP R4, R4 ;  /* 0x0000000400047308 */ /* 0x000e240000001000 */
[----:B0-----:R-:W-:-:S04]  /*0730*/  FMUL R3, R3, R4 ;  /* 0x0000000403037220 */ /* 0x001fc80000400000 */
[----:B------:R-:W-:-:S04]  /*0740*/  VIADD R3, R3, 0x2 ;  /* 0x0000000203037836 */ /* 0x000fc80000000000 */
[----:B------:R-:W-:Y:S01]  /*0750*/  FMUL.RZ R5, R2, R3 ;  /* 0x0000000302057220 */ /* 0x000fe2000040c000 */
[----:B------:R-:W-:Y:S02]  /*0760*/  IMAD.MOV.U32 R2, RZ, RZ, R6 ;  /* 0x000000ffff027224 */ /* 0x000fe400078e0006 */
[----:B------:R-:W-:-:S03]  /*0770*/  IMAD.MOV.U32 R3, RZ, RZ, 0x0 ;  /* 0x00000000ff037424 */ /* 0x000fc600078e00ff */
[----:B------:R-:W0:Y:S02]  /*0780*/  F2I.U32.TRUNC.NTZ R5, R5 ;  /* 0x0000000500057305 */ /* 0x000e24000020f000 */
[----:B0-----:R-:W-:Y:S01]  /*0790*/  LOP3.LUT R7, R5, 0xffff, RZ, 0xc0, !PT ;  /* 0x0000ffff05077812 */ /* 0x001fe200078ec0ff */
[----:B------:R-:W-:Y:S01]  /*07a0*/  @!P0 IMAD.MOV.U32 R7, RZ, RZ, -0x1 ;  /* 0xffffffffff078424 */ /* 0x000fe200078e00ff */
[----:B------:R-:W-:Y:S06]  /*07b0*/  RET.REL.NODEC R2 `(_Z10blurKernelPhS_) ;  /* 0xfffffff802107950 */ /* 0x000fec0003c3ffff */
.L_x_0:
[----:B------:R-:W-:-:S00]  /*07c0*/  BRA `(.L_x_0) ;  /* 0xfffffffc00fc7947 */ /* 0x000fc0000383ffff */
[----:B------:R-:W-:-:S00]  /*07d0*/  NOP ;  /* 0x0000000000007918 */ /* 0x000fc00000000000 */
        /* <DEDUP_REMOVED lines=10> */
.L_x_1:


//--------------------- .nv.shared.reserved.0     --------------------------
	.section	.nv.shared.reserved.0,"aw",@nobits
	.weak		__nv_reservedSMEM_offset_0_alias
	.size		__nv_reservedSMEM_offset_0_alias, 0, 64
	.other		__nv_reservedSMEM_offset_0_alias,@"STO_CUDA_RESERVED_SHARED STV_DEFAULT"
__nv_reservedSMEM_offset_0_alias:
	.zero		0
	.zero		64


//--------------------- .nv.constant0._Z10blurKernelPhS_ --------------------------
	.section	.nv.constant0._Z10blurKernelPhS_,"a",@progbits
	.sectionflags	@""
	.align	4
.nv.constant0._Z10blurKernelPhS_:
	.zero		912


//--------------------- SYMBOLS --------------------------

	.type		.nv.reservedSmem.offset0,@object
	.size		.nv.reservedSmem.offset0,0x4
